	.headerflags	@"EF_CUDA_TEXMODE_UNIFIED EF_CUDA_64BIT_ADDRESS EF_CUDA_SM89 EF_CUDA_VIRTUAL_SM(EF_CUDA_SM89)"
	.elftype	@"ET_EXEC"


//--------------------- .nv.info                  --------------------------
	.section	.nv.info,"",@"SHT_CUDA_INFO"
	.align	4


	//----- nvinfo : EIATTR_REGCOUNT
	.align		4
        /*0000*/ 	.byte	0x04, 0x2f
        /*0002*/ 	.short	(.L_1 - .L_0)
	.align		4
.L_0:
        /*0004*/ 	.word	index@(triton_poi_fused__unsafe_view_mul_silu_split_47)
        /*0008*/ 	.word	0x00000010


	//----- nvinfo : EIATTR_FRAME_SIZE
	.align		4
.L_1:
        /*000c*/ 	.byte	0x04, 0x11
        /*000e*/ 	.short	(.L_3 - .L_2)
	.align		4
.L_2:
        /*0010*/ 	.word	index@(triton_poi_fused__unsafe_view_mul_silu_split_47)
        /*0014*/ 	.word	0x00000000


	//----- nvinfo : EIATTR_MIN_STACK_SIZE
	.align		4
.L_3:
        /*0018*/ 	.byte	0x04, 0x12
        /*001a*/ 	.short	(.L_5 - .L_4)
	.align		4
.L_4:
        /*001c*/ 	.word	index@(triton_poi_fused__unsafe_view_mul_silu_split_47)
        /*0020*/ 	.word	0x00000000
.L_5:


//--------------------- .nv.info.triton_poi_fused__unsafe_view_mul_silu_split_47 --------------------------
	.section	.nv.info.triton_poi_fused__unsafe_view_mul_silu_split_47,"",@"SHT_CUDA_INFO"
	.sectionflags	@""
	.align	4


	//----- nvinfo : EIATTR_CUDA_API_VERSION
	.align		4
        /*0000*/ 	.byte	0x04, 0x37
        /*0002*/ 	.short	(.L_7 - .L_6)
.L_6:
        /*0004*/ 	.word	0x00000080


	//----- nvinfo : EIATTR_PARAM_CBANK
	.align		4
.L_7:
        /*0008*/ 	.byte	0x04, 0x0a
        /*000a*/ 	.short	(.L_9 - .L_8)
	.align		4
.L_8:
        /*000c*/ 	.word	index@(.nv.constant0.triton_poi_fused__unsafe_view_mul_silu_split_47)
        /*0010*/ 	.short	0x0160
        /*0012*/ 	.short	0x0020


	//----- nvinfo : EIATTR_CBANK_PARAM_SIZE
	.align		4
.L_9:
        /*0014*/ 	.byte	0x03, 0x19
        /*0016*/ 	.short	0x0020


	//----- nvinfo : EIATTR_KPARAM_INFO
	.align		4
        /*0018*/ 	.byte	0x04, 0x17
        /*001a*/ 	.short	(.L_11 - .L_10)
.L_10:
        /*001c*/ 	.word	0x00000000
        /*0020*/ 	.short	0x0003
        /*0022*/ 	.short	0x0018
        /*0024*/ 	.byte	0x00, 0xf4, 0x21, 0x00


	//----- nvinfo : EIATTR_KPARAM_INFO
	.align		4
.L_11:
        /*0028*/ 	.byte	0x04, 0x17
        /*002a*/ 	.short	(.L_13 - .L_12)
.L_12:
        /*002c*/ 	.word	0x00000000
        /*0030*/ 	.short	0x0002
        /*0032*/ 	.short	0x0010
        /*0034*/ 	.byte	0x00, 0xf0, 0x11, 0x00


	//----- nvinfo : EIATTR_KPARAM_INFO
	.align		4
.L_13:
        /*0038*/ 	.byte	0x04, 0x17
        /*003a*/ 	.short	(.L_15 - .L_14)
.L_14:
        /*003c*/ 	.word	0x00000000
        /*0040*/ 	.short	0x0001
        /*0042*/ 	.short	0x0008
        /*0044*/ 	.byte	0x00, 0xf4, 0x21, 0x00


	//----- nvinfo : EIATTR_KPARAM_INFO
	.align		4
.L_15:
        /*0048*/ 	.byte	0x04, 0x17
        /*004a*/ 	.short	(.L_17 - .L_16)
.L_16:
        /*004c*/ 	.word	0x00000000
        /*0050*/ 	.short	0x0000
        /*0052*/ 	.short	0x0000
        /*0054*/ 	.byte	0x00, 0xf4, 0x21, 0x00


	//----- nvinfo : EIATTR_MAXREG_COUNT
	.align		4
.L_17:
        /*0058*/ 	.byte	0x03, 0x1b
        /*005a*/ 	.short	0x00ff


	//----- nvinfo : EIATTR_EXIT_INSTR_OFFSETS
	.align		4
        /*005c*/ 	.byte	0x04, 0x1c
        /*005e*/ 	.short	(.L_19 - .L_18)


	//   ....[0]....
.L_18:
        /*0060*/ 	.word	0x00000310


	//----- nvinfo : EIATTR_REQNTID
	.align		4
.L_19:
        /*0064*/ 	.byte	0x04, 0x10
        /*0066*/ 	.short	(.L_21 - .L_20)
.L_20:
        /*0068*/ 	.word	0x00000100
        /*006c*/ 	.word	0x00000001
        /*0070*/ 	.word	0x00000001
.L_21:


//--------------------- .nv.callgraph             --------------------------
	.section	.nv.callgraph,"",@"SHT_CUDA_CALLGRAPH"
	.align	4
	.sectionentsize	8
	.align		4
        /*0000*/ 	.word	0x00000000
	.align		4
        /*0004*/ 	.word	0xffffffff
	.align		4
        /*0008*/ 	.word	0x00000000
	.align		4
        /*000c*/ 	.word	0xfffffffe
	.align		4
        /*0010*/ 	.word	0x00000000
	.align		4
        /*0014*/ 	.word	0xfffffffd
	.align		4
        /*0018*/ 	.word	0x00000000
	.align		4
        /*001c*/ 	.word	0xfffffffc


//--------------------- .nv.rel.action            --------------------------
	.section	.nv.rel.action,"",@"SHT_CUDA_RELOCINFO"
	.align	8
	.sectionentsize	8
        /*0000*/ 	.byte	0x73, 0x00, 0x00, 0x00, 0x00, 0x00, 0x00, 0x00, 0x00, 0x00, 0x00, 0x11, 0x25, 0x00, 0x05, 0x36


//--------------------- .nv.constant0.triton_poi_fused__unsafe_view_mul_silu_split_47 --------------------------
	.section	.nv.constant0.triton_poi_fused__unsafe_view_mul_silu_split_47,"a",@progbits
	.sectionflags	@""
	.align	4
.nv.constant0.triton_poi_fused__unsafe_view_mul_silu_split_47:
	.zero		384


//--------------------- .text.triton_poi_fused__unsafe_view_mul_silu_split_47 --------------------------
	.section	.text.triton_poi_fused__unsafe_view_mul_silu_split_47,"ax",@progbits
	.sectioninfo	@"SHI_REGISTERS=16"
	.align	128
        .global         triton_poi_fused__unsafe_view_mul_silu_split_47
        .type           triton_poi_fused__unsafe_view_mul_silu_split_47,@function
        .size           triton_poi_fused__unsafe_view_mul_silu_split_47,(.L_x_1 - triton_poi_fused__unsafe_view_mul_silu_split_47)
        .other          triton_poi_fused__unsafe_view_mul_silu_split_47,@"STO_CUDA_ENTRY STV_DEFAULT"
triton_poi_fused__unsafe_view_mul_silu_split_47:
.text.triton_poi_fused__unsafe_view_mul_silu_split_47:
[----:B------:R-:W-:Y:S02]  /*0000*/  MOV R1, c[0x0][0x28] ;  /* 0x00000a0000017a02 */ /* 0x000fe40000000f00 */
[----:B------:R-:W0:Y:S01]  /*0010*/  S2R R0, SR_TID.X ;  /* 0x0000000000007919 */ /* 0x000e220000002100 */
[----:B------:R-:W-:Y:S01]  /*0020*/  MOV R13, 0x4 ;  /* 0x00000004000d7802 */ /* 0x000fe20000000f00 */
[----:B------:R-:W-:Y:S02]  /*0030*/  ULDC.64 UR4, c[0x0][0x118] ;  /* 0x0000460000047ab9 */ /* 0x000fe40000000a00 */
[----:B------:R-:W1:Y:S01]  /*0040*/  S2R R5, SR_CTAID.X ;  /* 0x0000000000057919 */ /* 0x000e620000002500 */
[----:B0-----:R-:W-:Y:S02]  /*0050*/  SHF.L.U32 R0, R0, 0x1, RZ ;  /* 0x0000000100007819 */ /* 0x001fe400000006ff */
[----:B-1----:R-:W-:Y:S02]  /*0060*/  SHF.R.S32.HI R3, RZ, 0x16, R5 ;  /* 0x00000016ff037819 */ /* 0x002fe40000011405 */
[----:B------:R-:W-:Y:S02]  /*0070*/  LOP3.LUT R0, R0, 0x1fe, RZ, 0xc0, !PT ;  /* 0x000001fe00007812 */ /* 0x000fe400078ec0ff */
[----:B------:R-:W-:-:S02]  /*0080*/  SGXT R3, R3, 0x1 ;  /* 0x000000010303781a */ /* 0x000fc40000000200 */
[----:B------:R-:W-:-:S04]  /*0090*/  LEA R0, R5, R0, 0x9 ;  /* 0x0000000005007211 */ /* 0x000fc800078e48ff */
[----:B------:R-:W-:-:S04]  /*00a0*/  LEA.HI R3, R3, R0, RZ, 0xa ;  /* 0x0000000003037211 */ /* 0x000fc800078f50ff */
[----:B------:R-:W-:-:S04]  /*00b0*/  LOP3.LUT R3, R3, 0xfffffc00, RZ, 0xc0, !PT ;  /* 0xfffffc0003037812 */ /* 0x000fc800078ec0ff */
[----:B------:R-:W-:-:S05]  /*00c0*/  IADD3 R4, R0, R3, RZ ;  /* 0x0000000300047210 */ /* 0x000fca0007ffe0ff */
[----:B------:R-:W-:-:S06]  /*00d0*/  IMAD.WIDE R2, R4, R13, c[0x0][0x160] ;  /* 0x0000580004027625 */ /* 0x000fcc00078e020d */
[----:B------:R-:W2:Y:S01]  /*00e0*/  LDG.E.64 R2, [R2.64] ;  /* 0x0000000402027981 */ /* 0x000ea2000c1e1b00 */
[----:B------:R-:W-:-:S05]  /*00f0*/  IADD3 R4, R4, 0x400, RZ ;  /* 0x0000040004047810 */ /* 0x000fca0007ffe0ff */
[----:B------:R-:W-:-:S06]  /*0100*/  IMAD.WIDE R4, R4, R13, c[0x0][0x160] ;  /* 0x0000580004047625 */ /* 0x000fcc00078e020d */
[----:B------:R-:W3:Y:S01]  /*0110*/  LDG.E.64 R4, [R4.64] ;  /* 0x0000000404047981 */ /* 0x000ee2000c1e1b00 */
[----:B--2---:R-:W-:Y:S01]  /*0120*/  FADD R6, RZ, -R2 ;  /* 0x80000002ff067221 */ /* 0x004fe20000000000 */
[----:B------:R-:W-:-:S03]  /*0130*/  FADD R7, RZ, -R3 ;  /* 0x80000003ff077221 */ /* 0x000fc60000000000 */
[----:B------:R-:W-:Y:S01]  /*0140*/  FMUL R6, R6, 1.4426950216293334961 ;  /* 0x3fb8aa3b06067820 */ /* 0x000fe20000400000 */
[----:B------:R-:W-:-:S04]  /*0150*/  FMUL R8, R7, 1.4426950216293334961 ;  /* 0x3fb8aa3b07087820 */ /* 0x000fc80000400000 */
[----:B------:R-:W-:Y:S02]  /*0160*/  FSETP.GEU.AND P0, PT, R6, -126, PT ;  /* 0xc2fc00000600780b */ /* 0x000fe40003f0e000 */
[----:B------:R-:W-:-:S11]  /*0170*/  FSETP.GEU.AND P1, PT, R8, -126, PT ;  /* 0xc2fc00000800780b */ /* 0x000fd60003f2e000 */
[----:B------:R-:W-:Y:S02]  /*0180*/  @!P0 FMUL R6, R6, 0.5 ;  /* 0x3f00000006068820 */ /* 0x000fe40000400000 */
[----:B------:R-:W-:Y:S02]  /*0190*/  @!P1 FMUL R8, R8, 0.5 ;  /* 0x3f00000008089820 */ /* 0x000fe40000400000 */
[----:B------:R-:W0:Y:S08]  /*01a0*/  MUFU.EX2 R7, R6 ;  /* 0x0000000600077308 */ /* 0x000e300000000800 */
[----:B------:R1:W2:Y:S01]  /*01b0*/  MUFU.EX2 R9, R8 ;  /* 0x0000000800097308 */ /* 0x0002a20000000800 */
[----:B0-----:R-:W-:Y:S01]  /*01c0*/  @!P0 FMUL R7, R7, R7 ;  /* 0x0000000707078220 */ /* 0x001fe20000400000 */
[----:B-1----:R-:W-:-:S03]  /*01d0*/  MOV R8, 0x3e800000 ;  /* 0x3e80000000087802 */ /* 0x002fc60000000f00 */
[----:B------:R-:W-:Y:S01]  /*01e0*/  FADD R7, R7, 1 ;  /* 0x3f80000007077421 */ /* 0x000fe20000000000 */
[----:B--2---:R-:W-:-:S04]  /*01f0*/  @!P1 FMUL R9, R9, R9 ;  /* 0x0000000909099220 */ /* 0x004fc80000400000 */
[----:B------:R-:W-:Y:S01]  /*0200*/  FSETP.GT.AND P0, PT, R7, 8.50705917302346158658e+37, PT ;  /* 0x7e8000000700780b */ /* 0x000fe20003f04000 */
[----:B------:R-:W-:-:S03]  /*0210*/  FADD R9, R9, 1 ;  /* 0x3f80000009097421 */ /* 0x000fc60000000000 */
[----:B------:R-:W-:Y:S02]  /*0220*/  FSEL R6, R8, 1, P0 ;  /* 0x3f80000008067808 */ /* 0x000fe40000000000 */
[----:B------:R-:W-:-:S04]  /*0230*/  FSETP.GT.AND P1, PT, R9, 8.50705917302346158658e+37, PT ;  /* 0x7e8000000900780b */ /* 0x000fc80003f24000 */
[----:B------:R-:W-:-:S03]  /*0240*/  FSEL R8, R8, 1, P1 ;  /* 0x3f80000008087808 */ /* 0x000fc60000800000 */
[----:B------:R-:W-:-:S06]  /*0250*/  @P0 FMUL R7, R7, 0.25 ;  /* 0x3e80000007070820 */ /* 0x000fcc0000400000 */
[----:B------:R-:W0:Y:S01]  /*0260*/  MUFU.RCP R7, R7 ;  /* 0x0000000700077308 */ /* 0x000e220000001000 */
[----:B------:R-:W-:-:S07]  /*0270*/  @P1 FMUL R9, R9, 0.25 ;  /* 0x3e80000009091820 */ /* 0x000fce0000400000 */
[----:B------:R-:W1:Y:S01]  /*0280*/  MUFU.RCP R9, R9 ;  /* 0x0000000900097308 */ /* 0x000e620000001000 */
[----:B0-----:R-:W-:-:S04]  /*0290*/  FMUL R11, R7, R6 ;  /* 0x00000006070b7220 */ /* 0x001fc80000400000 */
[----:B------:R-:W-:Y:S01]  /*02a0*/  FMUL R11, R2, R11 ;  /* 0x0000000b020b7220 */ /* 0x000fe20000400000 */
[----:B-1----:R-:W-:-:S03]  /*02b0*/  FMUL R8, R9, R8 ;  /* 0x0000000809087220 */ /* 0x002fc60000400000 */
[----:B---3--:R-:W-:Y:S01]  /*02c0*/  FMUL R4, R4, R11 ;  /* 0x0000000b04047220 */ /* 0x008fe20000400000 */
[----:B------:R-:W-:Y:S01]  /*02d0*/  FMUL R8, R3, R8 ;  /* 0x0000000803087220 */ /* 0x000fe20000400000 */
[----:B------:R-:W-:-:S03]  /*02e0*/  IMAD.WIDE R2, R0, R13, c[0x0][0x168] ;  /* 0x00005a0000027625 */ /* 0x000fc600078e020d */
[----:B------:R-:W-:-:S05]  /*02f0*/  FMUL R5, R5, R8 ;  /* 0x0000000805057220 */ /* 0x000fca0000400000 */
[----:B------:R-:W-:Y:S01]  /*0300*/  STG.E.64 [R2.64], R4 ;  /* 0x0000000402007986 */ /* 0x000fe2000c101b04 */
[----:B------:R-:W-:Y:S05]  /*0310*/  EXIT ;  /* 0x000000000000794d */ /* 0x000fea0003800000 */
.L_x_0:
[----:B------:R-:W-:-:S00]  /*0320*/  BRA `(.L_x_0) ;  /* 0xfffffff000007947 */ /* 0x000fc0000383ffff */
[----:B------:R-:W-:-:S00]  /*0330*/  NOP ;  /* 0x0000000000007918 */ /* 0x000fc00000000000 */
        /* <DEDUP_REMOVED lines=12> */
.L_x_1:
